//
// Generated by NVIDIA NVVM Compiler
//
// Compiler Build ID: CL-36424714
// Cuda compilation tools, release 13.0, V13.0.88
// Based on NVVM 20.0.0
//

.version 9.0
.target sm_100
.address_size 64

	// .globl	_Z13selectionSortPii

.visible .entry _Z13selectionSortPii(
	.param .u64 .ptr .align 1 _Z13selectionSortPii_param_0,
	.param .u32 _Z13selectionSortPii_param_1
)
{
	.reg .pred 	%p<44>;
	.reg .b16 	%rs<15>;
	.reg .b32 	%r<177>;
	.reg .b64 	%rd<77>;

	ld.param.u64 	%rd3, [_Z13selectionSortPii_param_0];
	ld.param.u32 	%r33, [_Z13selectionSortPii_param_1];
	cvta.to.global.u64 	%rd1, %rd3;
	add.s32 	%r1, %r33, -1;
	setp.lt.s32 	%p1, %r33, 2;
	@%p1 bra 	$L__BB0_19;
	add.s32 	%r2, %r33, -2;
	cvt.u16.u32 	%rs1, %r33;
	mov.b32 	%r163, 0;
	mov.b16 	%rs13, 0;
	mov.u16 	%rs14, %rs13;
$L__BB0_2:
	sub.s32 	%r4, %r1, %r163;
	sub.s32 	%r36, %r2, %r163;
	add.s32 	%r5, %r163, 1;
	setp.lt.u32 	%p2, %r36, 15;
	mov.u32 	%r171, %r5;
	mov.u32 	%r176, %r163;
	@%p2 bra 	$L__BB0_6;
	and.b32  	%r37, %r4, -16;
	neg.s32 	%r164, %r37;
	mov.u32 	%r165, %r163;
	mov.u32 	%r176, %r163;
$L__BB0_4:
	.pragma "nounroll";
	add.s32 	%r38, %r165, 1;
	mul.wide.u32 	%rd4, %r38, 4;
	add.s64 	%rd5, %rd1, %rd4;
	ld.global.u32 	%r39, [%rd5];
	mul.wide.s32 	%rd6, %r176, 4;
	add.s64 	%rd7, %rd1, %rd6;
	ld.global.u32 	%r40, [%rd7];
	setp.lt.s32 	%p3, %r39, %r40;
	selp.b32 	%r41, %r38, %r176, %p3;
	ld.global.u32 	%r42, [%rd5+4];
	mul.wide.s32 	%rd8, %r41, 4;
	add.s64 	%rd9, %rd1, %rd8;
	ld.global.u32 	%r43, [%rd9];
	setp.lt.s32 	%p4, %r42, %r43;
	add.s32 	%r44, %r165, 2;
	selp.b32 	%r45, %r44, %r41, %p4;
	ld.global.u32 	%r46, [%rd5+8];
	mul.wide.s32 	%rd10, %r45, 4;
	add.s64 	%rd11, %rd1, %rd10;
	ld.global.u32 	%r47, [%rd11];
	setp.lt.s32 	%p5, %r46, %r47;
	add.s32 	%r48, %r165, 3;
	selp.b32 	%r49, %r48, %r45, %p5;
	ld.global.u32 	%r50, [%rd5+12];
	mul.wide.s32 	%rd12, %r49, 4;
	add.s64 	%rd13, %rd1, %rd12;
	ld.global.u32 	%r51, [%rd13];
	setp.lt.s32 	%p6, %r50, %r51;
	add.s32 	%r52, %r165, 4;
	selp.b32 	%r53, %r52, %r49, %p6;
	ld.global.u32 	%r54, [%rd5+16];
	mul.wide.s32 	%rd14, %r53, 4;
	add.s64 	%rd15, %rd1, %rd14;
	ld.global.u32 	%r55, [%rd15];
	setp.lt.s32 	%p7, %r54, %r55;
	add.s32 	%r56, %r165, 5;
	selp.b32 	%r57, %r56, %r53, %p7;
	ld.global.u32 	%r58, [%rd5+20];
	mul.wide.s32 	%rd16, %r57, 4;
	add.s64 	%rd17, %rd1, %rd16;
	ld.global.u32 	%r59, [%rd17];
	setp.lt.s32 	%p8, %r58, %r59;
	add.s32 	%r60, %r165, 6;
	selp.b32 	%r61, %r60, %r57, %p8;
	ld.global.u32 	%r62, [%rd5+24];
	mul.wide.s32 	%rd18, %r61, 4;
	add.s64 	%rd19, %rd1, %rd18;
	ld.global.u32 	%r63, [%rd19];
	setp.lt.s32 	%p9, %r62, %r63;
	add.s32 	%r64, %r165, 7;
	selp.b32 	%r65, %r64, %r61, %p9;
	ld.global.u32 	%r66, [%rd5+28];
	mul.wide.s32 	%rd20, %r65, 4;
	add.s64 	%rd21, %rd1, %rd20;
	ld.global.u32 	%r67, [%rd21];
	setp.lt.s32 	%p10, %r66, %r67;
	add.s32 	%r68, %r165, 8;
	selp.b32 	%r69, %r68, %r65, %p10;
	ld.global.u32 	%r70, [%rd5+32];
	mul.wide.s32 	%rd22, %r69, 4;
	add.s64 	%rd23, %rd1, %rd22;
	ld.global.u32 	%r71, [%rd23];
	setp.lt.s32 	%p11, %r70, %r71;
	add.s32 	%r72, %r165, 9;
	selp.b32 	%r73, %r72, %r69, %p11;
	ld.global.u32 	%r74, [%rd5+36];
	mul.wide.s32 	%rd24, %r73, 4;
	add.s64 	%rd25, %rd1, %rd24;
	ld.global.u32 	%r75, [%rd25];
	setp.lt.s32 	%p12, %r74, %r75;
	add.s32 	%r76, %r165, 10;
	selp.b32 	%r77, %r76, %r73, %p12;
	ld.global.u32 	%r78, [%rd5+40];
	mul.wide.s32 	%rd26, %r77, 4;
	add.s64 	%rd27, %rd1, %rd26;
	ld.global.u32 	%r79, [%rd27];
	setp.lt.s32 	%p13, %r78, %r79;
	add.s32 	%r80, %r165, 11;
	selp.b32 	%r81, %r80, %r77, %p13;
	ld.global.u32 	%r82, [%rd5+44];
	mul.wide.s32 	%rd28, %r81, 4;
	add.s64 	%rd29, %rd1, %rd28;
	ld.global.u32 	%r83, [%rd29];
	setp.lt.s32 	%p14, %r82, %r83;
	add.s32 	%r84, %r165, 12;
	selp.b32 	%r85, %r84, %r81, %p14;
	ld.global.u32 	%r86, [%rd5+48];
	mul.wide.s32 	%rd30, %r85, 4;
	add.s64 	%rd31, %rd1, %rd30;
	ld.global.u32 	%r87, [%rd31];
	setp.lt.s32 	%p15, %r86, %r87;
	add.s32 	%r88, %r165, 13;
	selp.b32 	%r89, %r88, %r85, %p15;
	ld.global.u32 	%r90, [%rd5+52];
	mul.wide.s32 	%rd32, %r89, 4;
	add.s64 	%rd33, %rd1, %rd32;
	ld.global.u32 	%r91, [%rd33];
	setp.lt.s32 	%p16, %r90, %r91;
	add.s32 	%r92, %r165, 14;
	selp.b32 	%r93, %r92, %r89, %p16;
	ld.global.u32 	%r94, [%rd5+56];
	mul.wide.s32 	%rd34, %r93, 4;
	add.s64 	%rd35, %rd1, %rd34;
	ld.global.u32 	%r95, [%rd35];
	setp.lt.s32 	%p17, %r94, %r95;
	add.s32 	%r96, %r165, 15;
	selp.b32 	%r97, %r96, %r93, %p17;
	ld.global.u32 	%r98, [%rd5+60];
	mul.wide.s32 	%rd36, %r97, 4;
	add.s64 	%rd37, %rd1, %rd36;
	ld.global.u32 	%r99, [%rd37];
	setp.lt.s32 	%p18, %r98, %r99;
	add.s32 	%r165, %r165, 16;
	selp.b32 	%r176, %r165, %r97, %p18;
	add.s32 	%r164, %r164, 16;
	setp.ne.s32 	%p19, %r164, 0;
	@%p19 bra 	$L__BB0_4;
	add.s32 	%r171, %r165, 1;
$L__BB0_6:
	and.b32  	%r100, %r4, 15;
	setp.eq.s32 	%p20, %r100, 0;
	@%p20 bra 	$L__BB0_16;
	not.b16 	%rs9, %rs14;
	add.s16 	%rs10, %rs9, %rs1;
	cvt.u32.u16 	%r102, %rs10;
	and.b32  	%r17, %r102, 15;
	add.s32 	%r103, %r17, -1;
	setp.lt.u32 	%p21, %r103, 7;
	@%p21 bra 	$L__BB0_9;
	mul.wide.u32 	%rd38, %r171, 4;
	add.s64 	%rd39, %rd1, %rd38;
	ld.global.u32 	%r104, [%rd39];
	mul.wide.s32 	%rd40, %r176, 4;
	add.s64 	%rd41, %rd1, %rd40;
	ld.global.u32 	%r105, [%rd41];
	setp.lt.s32 	%p22, %r104, %r105;
	selp.b32 	%r106, %r171, %r176, %p22;
	add.s32 	%r107, %r171, 1;
	ld.global.u32 	%r108, [%rd39+4];
	mul.wide.s32 	%rd42, %r106, 4;
	add.s64 	%rd43, %rd1, %rd42;
	ld.global.u32 	%r109, [%rd43];
	setp.lt.s32 	%p23, %r108, %r109;
	selp.b32 	%r110, %r107, %r106, %p23;
	add.s32 	%r111, %r171, 2;
	ld.global.u32 	%r112, [%rd39+8];
	mul.wide.s32 	%rd44, %r110, 4;
	add.s64 	%rd45, %rd1, %rd44;
	ld.global.u32 	%r113, [%rd45];
	setp.lt.s32 	%p24, %r112, %r113;
	selp.b32 	%r114, %r111, %r110, %p24;
	add.s32 	%r115, %r171, 3;
	ld.global.u32 	%r116, [%rd39+12];
	mul.wide.s32 	%rd46, %r114, 4;
	add.s64 	%rd47, %rd1, %rd46;
	ld.global.u32 	%r117, [%rd47];
	setp.lt.s32 	%p25, %r116, %r117;
	selp.b32 	%r118, %r115, %r114, %p25;
	add.s32 	%r119, %r171, 4;
	ld.global.u32 	%r120, [%rd39+16];
	mul.wide.s32 	%rd48, %r118, 4;
	add.s64 	%rd49, %rd1, %rd48;
	ld.global.u32 	%r121, [%rd49];
	setp.lt.s32 	%p26, %r120, %r121;
	selp.b32 	%r122, %r119, %r118, %p26;
	add.s32 	%r123, %r171, 5;
	ld.global.u32 	%r124, [%rd39+20];
	mul.wide.s32 	%rd50, %r122, 4;
	add.s64 	%rd51, %rd1, %rd50;
	ld.global.u32 	%r125, [%rd51];
	setp.lt.s32 	%p27, %r124, %r125;
	selp.b32 	%r126, %r123, %r122, %p27;
	add.s32 	%r127, %r171, 6;
	ld.global.u32 	%r128, [%rd39+24];
	mul.wide.s32 	%rd52, %r126, 4;
	add.s64 	%rd53, %rd1, %rd52;
	ld.global.u32 	%r129, [%rd53];
	setp.lt.s32 	%p28, %r128, %r129;
	selp.b32 	%r130, %r127, %r126, %p28;
	add.s32 	%r131, %r171, 7;
	ld.global.u32 	%r132, [%rd39+28];
	mul.wide.s32 	%rd54, %r130, 4;
	add.s64 	%rd55, %rd1, %rd54;
	ld.global.u32 	%r133, [%rd55];
	setp.lt.s32 	%p29, %r132, %r133;
	selp.b32 	%r176, %r131, %r130, %p29;
	add.s32 	%r171, %r171, 8;
$L__BB0_9:
	and.b32  	%r134, %r17, 7;
	setp.eq.s32 	%p30, %r134, 0;
	@%p30 bra 	$L__BB0_16;
	not.b16 	%rs11, %rs13;
	add.s16 	%rs12, %rs11, %rs1;
	cvt.u32.u16 	%r136, %rs12;
	and.b32  	%r137, %r136, 7;
	and.b32  	%r23, %r136, 3;
	add.s32 	%r138, %r137, -1;
	setp.lt.u32 	%p31, %r138, 3;
	@%p31 bra 	$L__BB0_12;
	mul.wide.u32 	%rd56, %r171, 4;
	add.s64 	%rd57, %rd1, %rd56;
	ld.global.u32 	%r139, [%rd57];
	mul.wide.s32 	%rd58, %r176, 4;
	add.s64 	%rd59, %rd1, %rd58;
	ld.global.u32 	%r140, [%rd59];
	setp.lt.s32 	%p32, %r139, %r140;
	selp.b32 	%r141, %r171, %r176, %p32;
	add.s32 	%r142, %r171, 1;
	ld.global.u32 	%r143, [%rd57+4];
	mul.wide.s32 	%rd60, %r141, 4;
	add.s64 	%rd61, %rd1, %rd60;
	ld.global.u32 	%r144, [%rd61];
	setp.lt.s32 	%p33, %r143, %r144;
	selp.b32 	%r145, %r142, %r141, %p33;
	add.s32 	%r146, %r171, 2;
	ld.global.u32 	%r147, [%rd57+8];
	mul.wide.s32 	%rd62, %r145, 4;
	add.s64 	%rd63, %rd1, %rd62;
	ld.global.u32 	%r148, [%rd63];
	setp.lt.s32 	%p34, %r147, %r148;
	selp.b32 	%r149, %r146, %r145, %p34;
	add.s32 	%r150, %r171, 3;
	ld.global.u32 	%r151, [%rd57+12];
	mul.wide.s32 	%rd64, %r149, 4;
	add.s64 	%rd65, %rd1, %rd64;
	ld.global.u32 	%r152, [%rd65];
	setp.lt.s32 	%p35, %r151, %r152;
	selp.b32 	%r176, %r150, %r149, %p35;
	add.s32 	%r171, %r171, 4;
$L__BB0_12:
	setp.eq.s32 	%p36, %r23, 0;
	@%p36 bra 	$L__BB0_16;
	mul.wide.u32 	%rd66, %r171, 4;
	add.s64 	%rd2, %rd1, %rd66;
	ld.global.u32 	%r153, [%rd2];
	mul.wide.s32 	%rd67, %r176, 4;
	add.s64 	%rd68, %rd1, %rd67;
	ld.global.u32 	%r154, [%rd68];
	setp.lt.s32 	%p37, %r153, %r154;
	selp.b32 	%r176, %r171, %r176, %p37;
	setp.eq.s32 	%p38, %r23, 1;
	@%p38 bra 	$L__BB0_16;
	add.s32 	%r155, %r171, 1;
	ld.global.u32 	%r156, [%rd2+4];
	mul.wide.s32 	%rd69, %r176, 4;
	add.s64 	%rd70, %rd1, %rd69;
	ld.global.u32 	%r157, [%rd70];
	setp.lt.s32 	%p39, %r156, %r157;
	selp.b32 	%r176, %r155, %r176, %p39;
	setp.eq.s32 	%p40, %r23, 2;
	@%p40 bra 	$L__BB0_16;
	add.s32 	%r158, %r171, 2;
	ld.global.u32 	%r159, [%rd2+8];
	mul.wide.s32 	%rd71, %r176, 4;
	add.s64 	%rd72, %rd1, %rd71;
	ld.global.u32 	%r160, [%rd72];
	setp.lt.s32 	%p41, %r159, %r160;
	selp.b32 	%r176, %r158, %r176, %p41;
$L__BB0_16:
	setp.eq.s32 	%p42, %r176, %r163;
	@%p42 bra 	$L__BB0_18;
	mul.wide.u32 	%rd73, %r163, 4;
	add.s64 	%rd74, %rd1, %rd73;
	ld.global.u32 	%r161, [%rd74];
	mul.wide.s32 	%rd75, %r176, 4;
	add.s64 	%rd76, %rd1, %rd75;
	ld.global.u32 	%r162, [%rd76];
	st.global.u32 	[%rd74], %r162;
	st.global.u32 	[%rd76], %r161;
$L__BB0_18:
	setp.ne.s32 	%p43, %r5, %r1;
	add.s16 	%rs14, %rs14, 1;
	add.s16 	%rs13, %rs13, 1;
	mov.u32 	%r163, %r5;
	@%p43 bra 	$L__BB0_2;
$L__BB0_19:
	ret;

}


// ===== COMPILED SASS (sm_100) =====

	.target	sm_100

	.elftype	@"ET_EXEC"


//--------------------- .note.nv.tkinfo           --------------------------
	.section	.note.nv.tkinfo,"",@"SHT_NOTE"
	.sectionflags	@"SHF_NOTE_NV_TKINFO"
	.tkinfo
        /*0018*/ 	.word	0x00000002
        /*0030*/ 	.string	""
        /*0030*/ 	.string	"ptxas"
        /*0030*/ 	.string	"Cuda compilation tools, release 13.0, V13.0.88"
        /*0030*/ 	.string	"Build cuda_13.0.r13.0/compiler.36424714_0"
        /*0030*/ 	.string	"-arch sm_100 -m 64 "



//--------------------- .note.nv.cuinfo           --------------------------
	.section	.note.nv.cuinfo,"",@"SHT_NOTE"
	.sectionflags	@"SHF_NOTE_NV_CUINFO"
        /*0018*/ 	.short	0x0002
        /*001a*/ 	.short	0x0064
        /*001c*/ 	.short	0x0082
	.zero		2


//--------------------- .nv.info                  --------------------------
	.section	.nv.info,"",@"SHT_CUDA_INFO"
	.align	4


	//----- nvinfo : EIATTR_REGCOUNT
	.align		4
        /*0000*/ 	.byte	0x04, 0x2f
        /*0002*/ 	.short	(.L_1 - .L_0)
	.align		4
.L_0:
        /*0004*/ 	.word	index@(_Z13selectionSortPii)
        /*0008*/ 	.word	0x00000017


	//----- nvinfo : EIATTR_FRAME_SIZE
	.align		4
.L_1:
        /*000c*/ 	.byte	0x04, 0x11
        /*000e*/ 	.short	(.L_3 - .L_2)
	.align		4
.L_2:
        /*0010*/ 	.word	index@(_Z13selectionSortPii)
        /*0014*/ 	.word	0x00000000


	//----- nvinfo : EIATTR_MIN_STACK_SIZE
	.align		4
.L_3:
        /*0018*/ 	.byte	0x04, 0x12
        /*001a*/ 	.short	(.L_5 - .L_4)
	.align		4
.L_4:
        /*001c*/ 	.word	index@(_Z13selectionSortPii)
        /*0020*/ 	.word	0x00000000
.L_5:


//--------------------- .nv.compat                --------------------------
	.section	.nv.compat,"",@"SHT_CUDA_COMPAT_INFO"
	.align	4
        /*0000*/ 	.byte	0x02, 0x09, 0x00, 0x00, 0x02, 0x02, 0x01, 0x00, 0x02, 0x05, 0x05, 0x00, 0x03, 0x07, 0x01, 0x01
        /*0010*/ 	.byte	0x02, 0x03, 0x00, 0x00, 0x02, 0x06, 0x01, 0x00, 0x04, 0x0b, 0x08, 0x00, 0x09, 0x00, 0x00, 0x00
        /*0020*/ 	.byte	0x00, 0x00, 0x00, 0x00


//--------------------- .nv.info._Z13selectionSortPii --------------------------
	.section	.nv.info._Z13selectionSortPii,"",@"SHT_CUDA_INFO"
	.sectionflags	@""
	.align	4


	//----- nvinfo : EIATTR_CUDA_API_VERSION
	.align		4
        /*0000*/ 	.byte	0x04, 0x37
        /*0002*/ 	.short	(.L_7 - .L_6)
.L_6:
        /*0004*/ 	.word	0x00000082


	//----- nvinfo : EIATTR_KPARAM_INFO
	.align		4
.L_7:
        /*0008*/ 	.byte	0x04, 0x17
        /*000a*/ 	.short	(.L_9 - .L_8)
.L_8:
        /*000c*/ 	.word	0x00000000
        /*0010*/ 	.short	0x0001
        /*0012*/ 	.short	0x0008
        /*0014*/ 	.byte	0x00, 0xf0, 0x11, 0x00


	//----- nvinfo : EIATTR_KPARAM_INFO
	.align		4
.L_9:
        /*0018*/ 	.byte	0x04, 0x17
        /*001a*/ 	.short	(.L_11 - .L_10)
.L_10:
        /*001c*/ 	.word	0x00000000
        /*0020*/ 	.short	0x0000
        /*0022*/ 	.short	0x0000
        /*0024*/ 	.byte	0x00, 0xf5, 0x21, 0x00


	//----- nvinfo : EIATTR_SPARSE_MMA_MASK
	.align		4
.L_11:
        /*0028*/ 	.byte	0x03, 0x50
        /*002a*/ 	.short	0x0000


	//----- nvinfo : EIATTR_MAXREG_COUNT
	.align		4
        /*002c*/ 	.byte	0x03, 0x1b
        /*002e*/ 	.short	0x00ff


	//----- nvinfo : EIATTR_MERCURY_ISA_VERSION
	.align		4
        /*0030*/ 	.byte	0x03, 0x5f
        /*0032*/ 	.short	0x0101


	//----- nvinfo : EIATTR_VRC_CTA_INIT_COUNT
	.align		4
        /*0034*/ 	.byte	0x02, 0x4a
	.zero		1
	.zero		1


	//----- nvinfo : EIATTR_EXIT_INSTR_OFFSETS
	.align		4
        /*0038*/ 	.byte	0x04, 0x1c
        /*003a*/ 	.short	(.L_13 - .L_12)


	//   ....[0]....
.L_12:
        /*003c*/ 	.word	0x00000030


	//   ....[1]....
        /*0040*/ 	.word	0x00000e70


	//----- nvinfo : EIATTR_CBANK_PARAM_SIZE
	.align		4
.L_13:
        /*0044*/ 	.byte	0x03, 0x19
        /*0046*/ 	.short	0x000c


	//----- nvinfo : EIATTR_PARAM_CBANK
	.align		4
        /*0048*/ 	.byte	0x04, 0x0a
        /*004a*/ 	.short	(.L_15 - .L_14)
	.align		4
.L_14:
        /*004c*/ 	.word	index@(.nv.constant0._Z13selectionSortPii)
        /*0050*/ 	.short	0x0380
        /*0052*/ 	.short	0x000c


	//----- nvinfo : EIATTR_SW_WAR
	.align		4
.L_15:
        /*0054*/ 	.byte	0x04, 0x36
        /*0056*/ 	.short	(.L_17 - .L_16)
.L_16:
        /*0058*/ 	.word	0x00000008
.L_17:


//--------------------- .nv.callgraph             --------------------------
	.section	.nv.callgraph,"",@"SHT_CUDA_CALLGRAPH"
	.align	4
	.sectionentsize	8
	.align		4
        /*0000*/ 	.word	0x00000000
	.align		4
        /*0004*/ 	.word	0xffffffff
	.align		4
        /*0008*/ 	.word	0x00000000
	.align		4
        /*000c*/ 	.word	0xfffffffe
	.align		4
        /*0010*/ 	.word	0x00000000
	.align		4
        /*0014*/ 	.word	0xfffffffd
	.align		4
        /*0018*/ 	.word	0x00000000
	.align		4
        /*001c*/ 	.word	0xfffffffc


//--------------------- .text._Z13selectionSortPii --------------------------
	.section	.text._Z13selectionSortPii,"ax",@progbits
	.align	128
        .global         _Z13selectionSortPii
        .type           _Z13selectionSortPii,@function
        .size           _Z13selectionSortPii,(.L_x_7 - _Z13selectionSortPii)
        .other          _Z13selectionSortPii,@"STO_CUDA_ENTRY STV_DEFAULT"
_Z13selectionSortPii:
.text._Z13selectionSortPii:
[----:B------:R-:W-:Y:S08]  /*0000*/  LDC R1, c[0x0][0x37c] ;  /* 0x0000df00ff017b82 */ /* 0x000ff00000000800 */
[----:B------:R-:W0:Y:S02]  /*0010*/  LDC R0, c[0x0][0x388] ;  /* 0x0000e200ff007b82 */ /* 0x000e240000000800 */
[----:B0-----:R-:W-:-:S13]  /*0020*/  ISETP.GE.AND P0, PT, R0, 0x2, PT ;  /* 0x000000020000780c */ /* 0x001fda0003f06270 */
[----:B------:R-:W-:Y:S05]  /*0030*/  @!P0 EXIT ;  /* 0x000000000000894d */ /* 0x000fea0003800000 */
[----:B------:R-:W-:Y:S01]  /*0040*/  VIADD R0, R0, 0xffffffff ;  /* 0xffffffff00007836 */ /* 0x000fe20000000000 */
[----:B------:R-:W-:Y:S01]  /*0050*/  PRMT R2, RZ, 0x7610, R2 ;  /* 0x00007610ff027816 */ /* 0x000fe20000000002 */
[----:B------:R-:W-:Y:S01]  /*0060*/  IMAD.MOV.U32 R3, RZ, RZ, RZ ;  /* 0x000000ffff037224 */ /* 0x000fe200078e00ff */
[----:B------:R-:W-:Y:S01]  /*0070*/  PRMT R4, RZ, 0x7610, R4 ;  /* 0x00007610ff047816 */ /* 0x000fe20000000004 */
[----:B------:R-:W0:Y:S01]  /*0080*/  LDCU.U16 UR4, c[0x0][0x388] ;  /* 0x00007100ff0477ac */ /* 0x000e220008000400 */
[----:B------:R-:W1:Y:S01]  /*0090*/  LDCU.64 UR6, c[0x0][0x358] ;  /* 0x00006b00ff0677ac */ /* 0x000e620008000a00 */
[----:B------:R-:W-:-:S04]  /*00a0*/  NOP ;  /* 0x0000000000007918 */ /* 0x000fc80000000000 */
.L_x_5:
[----:B------:R-:W2:Y:S01]  /*00b0*/  LDC R6, c[0x0][0x388] ;  /* 0x0000e200ff067b82 */ /* 0x000ea20000000800 */
[C---:B------:R-:W-:Y:S01]  /*00c0*/  IADD3 R12, PT, PT, -R3.reuse, R0, RZ ;  /* 0x00000000030c7210 */ /* 0x040fe20007ffe1ff */
[----:B------:R-:W-:Y:S01]  /*00d0*/  IMAD.MOV.U32 R13, RZ, RZ, R3 ;  /* 0x000000ffff0d7224 */ /* 0x000fe200078e0003 */
[----:B--2---:R-:W-:-:S04]  /*00e0*/  IADD3 R5, PT, PT, -R3, -0x2, R6 ;  /* 0xfffffffe03057810 */ /* 0x004fc80007ffe106 */
[----:B------:R-:W-:Y:S01]  /*00f0*/  ISETP.GE.U32.AND P0, PT, R5, 0xf, PT ;  /* 0x0000000f0500780c */ /* 0x000fe20003f06070 */
[----:B------:R-:W-:-:S04]  /*0100*/  VIADD R5, R3, 0x1 ;  /* 0x0000000103057836 */ /* 0x000fc80000000000 */
[----:B------:R-:W-:-:S08]  /*0110*/  IMAD.MOV.U32 R6, RZ, RZ, R5 ;  /* 0x000000ffff067224 */ /* 0x000fd000078e0005 */
[----:B------:R-:W-:Y:S05]  /*0120*/  @!P0 BRA `(.L_x_0) ;  /* 0x0000000400708947 */ /* 0x000fea0003800000 */
[----:B------:R-:W-:Y:S01]  /*0130*/  LOP3.LUT R10, R12, 0xfffffff0, RZ, 0xc0, !PT ;  /* 0xfffffff00c0a7812 */ /* 0x000fe200078ec0ff */
[----:B------:R-:W-:Y:S01]  /*0140*/  IMAD.MOV.U32 R11, RZ, RZ, R3 ;  /* 0x000000ffff0b7224 */ /* 0x000fe200078e0003 */
[----:B------:R-:W-:-:S03]  /*0150*/  MOV R13, R3 ;  /* 0x00000003000d7202 */ /* 0x000fc60000000f00 */
[----:B------:R-:W-:-:S07]  /*0160*/  IMAD.MOV R10, RZ, RZ, -R10 ;  /* 0x000000ffff0a7224 */ /* 0x000fce00078e0a0a */
.L_x_1:
[----:B------:R-:W2:Y:S01]  /*0170*/  LDC.64 R8, c[0x0][0x380] ;  /* 0x0000e000ff087b82 */ /* 0x000ea20000000a00 */
[----:B------:R-:W-:Y:S02]  /*0180*/  VIADD R16, R11, 0x1 ;  /* 0x000000010b107836 */ /* 0x000fe40000000000 */
[----:B--2---:R-:W-:-:S04]  /*0190*/  IMAD.WIDE R14, R13, 0x4, R8 ;  /* 0x000000040d0e7825 */ /* 0x004fc800078e0208 */
[----:B------:R-:W-:Y:S02]  /*01a0*/  IMAD.WIDE.U32 R6, R16, 0x4, R8 ;  /* 0x0000000410067825 */ /* 0x000fe400078e0008 */
[----:B-1----:R-:W2:Y:S04]  /*01b0*/  LDG.E R14, desc[UR6][R14.64] ;  /* 0x000000060e0e7981 */ /* 0x002ea8000c1e1900 */
[----:B------:R-:W2:Y:S04]  /*01c0*/  LDG.E R17, desc[UR6][R6.64] ;  /* 0x0000000606117981 */ /* 0x000ea8000c1e1900 */
[----:B------:R-:W3:Y:S04]  /*01d0*/  LDG.E R18, desc[UR6][R6.64+0x4] ;  /* 0x0000040606127981 */ /* 0x000ee8000c1e1900 */
[----:B------:R-:W4:Y:S01]  /*01e0*/  LDG.E R20, desc[UR6][R6.64+0x8] ;  /* 0x0000080606147981 */ /* 0x000f22000c1e1900 */
[----:B--2---:R-:W-:-:S04]  /*01f0*/  ISETP.GE.AND P0, PT, R17, R14, PT ;  /* 0x0000000e1100720c */ /* 0x004fc80003f06270 */
[----:B------:R-:W-:-:S05]  /*0200*/  SEL R13, R16, R13, !P0 ;  /* 0x0000000d100d7207 */ /* 0x000fca0004000000 */
[----:B------:R-:W-:-:S06]  /*0210*/  IMAD.WIDE R16, R13, 0x4, R8 ;  /* 0x000000040d107825 */ /* 0x000fcc00078e0208 */
[----:B------:R-:W3:Y:S02]  /*0220*/  LDG.E R17, desc[UR6][R16.64] ;  /* 0x0000000610117981 */ /* 0x000ee4000c1e1900 */
[----:B---3--:R-:W-:-:S13]  /*0230*/  ISETP.GE.AND P0, PT, R18, R17, PT ;  /* 0x000000111200720c */ /* 0x008fda0003f06270 */
[----:B------:R-:W-:-:S04]  /*0240*/  @!P0 VIADD R13, R11, 0x2 ;  /* 0x000000020b0d8836 */ /* 0x000fc80000000000 */
[----:B------:R-:W-:-:S06]  /*0250*/  IMAD.WIDE R18, R13, 0x4, R8 ;  /* 0x000000040d127825 */ /* 0x000fcc00078e0208 */
[----:B------:R-:W4:Y:S02]  /*0260*/  LDG.E R19, desc[UR6][R18.64] ;  /* 0x0000000612137981 */ /* 0x000f24000c1e1900 */
[----:B----4-:R-:W-:Y:S02]  /*0270*/  ISETP.GE.AND P0, PT, R20, R19, PT ;  /* 0x000000131400720c */ /* 0x010fe40003f06270 */
[----:B------:R-:W2:Y:S11]  /*0280*/  LDG.E R20, desc[UR6][R6.64+0xc] ;  /* 0x00000c0606147981 */ /* 0x000eb6000c1e1900 */
[----:B------:R-:W-:-:S05]  /*0290*/  @!P0 IADD3 R13, PT, PT, R11, 0x3, RZ ;  /* 0x000000030b0d8810 */ /* 0x000fca0007ffe0ff */
[----:B------:R-:W-:-:S06]  /*02a0*/  IMAD.WIDE R14, R13, 0x4, R8 ;  /* 0x000000040d0e7825 */ /* 0x000fcc00078e0208 */
[----:B------:R-:W2:Y:S02]  /*02b0*/  LDG.E R15, desc[UR6][R14.64] ;  /* 0x000000060e0f7981 */ /* 0x000ea4000c1e1900 */
[----:B--2---:R-:W-:Y:S02]  /*02c0*/  ISETP.GE.AND P0, PT, R20, R15, PT ;  /* 0x0000000f1400720c */ /* 0x004fe40003f06270 */
[----:B------:R-:W2:Y:S11]  /*02d0*/  LDG.E R20, desc[UR6][R6.64+0x10] ;  /* 0x0000100606147981 */ /* 0x000eb6000c1e1900 */
[----:B------:R-:W-:-:S04]  /*02e0*/  @!P0 VIADD R13, R11, 0x4 ;  /* 0x000000040b0d8836 */ /* 0x000fc80000000000 */
        /* <DEDUP_REMOVED lines=41> */
[----:B------:R-:W2:Y:S04]  /*0580*/  LDG.E R15, desc[UR6][R14.64] ;  /* 0x000000060e0f7981 */ /* 0x000ea8000c1e1900 */
[----:B------:R-:W3:Y:S01]  /*0590*/  LDG.E R14, desc[UR6][R6.64+0x3c] ;  /* 0x00003c06060e7981 */ /* 0x000ee2000c1e1900 */
[----:B--2---:R-:W-:-:S03]  /*05a0*/  ISETP.GE.AND P0, PT, R20, R15, PT ;  /* 0x0000000f1400720c */ /* 0x004fc60003f06270 */
[----:B------:R-:W2:Y:S10]  /*05b0*/  LDG.E R20, desc[UR6][R6.64+0x34] ;  /* 0x0000340606147981 */ /* 0x000eb4000c1e1900 */
        /* <DEDUP_REMOVED lines=8> */
[----:B--2---:R-:W-:-:S13]  /*0640*/  ISETP.GE.AND P0, PT, R20, R19, PT ;  /* 0x000000131400720c */ /* 0x004fda0003f06270 */
[----:B------:R-:W-:-:S05]  /*0650*/  @!P0 IADD3 R13, PT, PT, R11, 0xf, RZ ;  /* 0x0000000f0b0d8810 */ /* 0x000fca0007ffe0ff */
[----:B------:R-:W-:-:S06]  /*0660*/  IMAD.WIDE R8, R13, 0x4, R8 ;  /* 0x000000040d087825 */ /* 0x000fcc00078e0208 */
[----:B------:R-:W3:Y:S01]  /*0670*/  LDG.E R9, desc[UR6][R8.64] ;  /* 0x0000000608097981 */ /* 0x000ee2000c1e1900 */
[----:B------:R-:W-:-:S05]  /*0680*/  VIADD R10, R10, 0x10 ;  /* 0x000000100a0a7836 */ /* 0x000fca0000000000 */
[----:B------:R-:W-:Y:S01]  /*0690*/  ISETP.NE.AND P1, PT, R10, RZ, PT ;  /* 0x000000ff0a00720c */ /* 0x000fe20003f25270 */
[----:B------:R-:W-:Y:S01]  /*06a0*/  VIADD R11, R11, 0x10 ;  /* 0x000000100b0b7836 */ /* 0x000fe20000000000 */
[----:B---3--:R-:W-:-:S04]  /*06b0*/  ISETP.GE.AND P0, PT, R14, R9, PT ;  /* 0x000000090e00720c */ /* 0x008fc80003f06270 */
[----:B------:R-:W-:-:S07]  /*06c0*/  SEL R13, R11, R13, !P0 ;  /* 0x0000000d0b0d7207 */ /* 0x000fce0004000000 */
[----:B------:R-:W-:Y:S05]  /*06d0*/  @P1 BRA `(.L_x_1) ;  /* 0xfffffff800a41947 */ /* 0x000fea000383ffff */
[----:B------:R-:W-:-:S07]  /*06e0*/  IADD3 R6, PT, PT, R11, 0x1, RZ ;  /* 0x000000010b067810 */ /* 0x000fce0007ffe0ff */
.L_x_0:
[----:B------:R-:W-:-:S13]  /*06f0*/  LOP3.LUT P0, RZ, R12, 0xf, RZ, 0xc0, !PT ;  /* 0x0000000f0cff7812 */ /* 0x000fda000780c0ff */
[----:B------:R-:W-:Y:S05]  /*0700*/  @!P0 BRA `(.L_x_2) ;  /* 0x0000000400a48947 */ /* 0x000fea0003800000 */
[----:B------:R-:W-:-:S05]  /*0710*/  LOP3.LUT R7, RZ, R4, RZ, 0x33, !PT ;  /* 0x00000004ff077212 */ /* 0x000fca00078e33ff */
[----:B0-----:R-:W-:-:S05]  /*0720*/  VIADD R7, R7, UR4 ;  /* 0x0000000407077c36 */ /* 0x001fca0008000000 */
[----:B------:R-:W-:-:S04]  /*0730*/  LOP3.LUT R7, R7, 0xf, RZ, 0xc0, !PT ;  /* 0x0000000f07077812 */ /* 0x000fc800078ec0ff */
[C---:B------:R-:W-:Y:S01]  /*0740*/  LOP3.LUT P0, RZ, R7.reuse, 0x7, RZ, 0xc0, !PT ;  /* 0x0000000707ff7812 */ /* 0x040fe2000780c0ff */
[----:B------:R-:W-:-:S05]  /*0750*/  VIADD R8, R7, 0xffffffff ;  /* 0xffffffff07087836 */ /* 0x000fca0000000000 */
[----:B------:R-:W-:-:S13]  /*0760*/  ISETP.GE.U32.AND P1, PT, R8, 0x7, PT ;  /* 0x000000070800780c */ /* 0x000fda0003f26070 */
[----:B------:R-:W-:Y:S05]  /*0770*/  @!P1 BRA `(.L_x_3) ;  /* 0x0000000000ac9947 */ /* 0x000fea0003800000 */
[----:B------:R-:W0:Y:S02]  /*0780*/  LDC.64 R10, c[0x0][0x380] ;  /* 0x0000e000ff0a7b82 */ /* 0x000e240000000a00 */
[----:B0-----:R-:W-:-:S04]  /*0790*/  IMAD.WIDE R14, R13, 0x4, R10 ;  /* 0x000000040d0e7825 */ /* 0x001fc800078e020a */
[C---:B------:R-:W-:Y:S02]  /*07a0*/  IMAD.WIDE.U32 R8, R6.reuse, 0x4, R10 ;  /* 0x0000000406087825 */ /* 0x040fe400078e000a */
[----:B-1----:R-:W2:Y:S04]  /*07b0*/  LDG.E R14, desc[UR6][R14.64] ;  /* 0x000000060e0e7981 */ /* 0x002ea8000c1e1900 */
[----:B------:R-:W2:Y:S02]  /*07c0*/  LDG.E R7, desc[UR6][R8.64] ;  /* 0x0000000608077981 */ /* 0x000ea4000c1e1900 */
[----:B--2---:R-:W-:Y:S02]  /*07d0*/  ISETP.GE.AND P1, PT, R7, R14, PT ;  /* 0x0000000e0700720c */ /* 0x004fe40003f26270 */
[----:B------:R-:W2:Y:S02]  /*07e0*/  LDG.E R7, desc[UR6][R8.64+0x4] ;  /* 0x0000040608077981 */ /* 0x000ea4000c1e1900 */
[----:B------:R-:W-:-:S05]  /*07f0*/  SEL R13, R6, R13, !P1 ;  /* 0x0000000d060d7207 */ /* 0x000fca0004800000 */
        /* <DEDUP_REMOVED lines=33> */
[C---:B------:R-:W-:Y:S01]  /*0a10*/  @!P1 IADD3 R13, PT, PT, R6.reuse, 0x7, RZ ;  /* 0x00000007060d9810 */ /* 0x040fe20007ffe0ff */
[----:B------:R-:W-:-:S07]  /*0a20*/  VIADD R6, R6, 0x8 ;  /* 0x0000000806067836 */ /* 0x000fce0000000000 */
.L_x_3:
[----:B------:R-:W-:Y:S05]  /*0a30*/  @!P0 BRA `(.L_x_2) ;  /* 0x0000000000d88947 */ /* 0x000fea0003800000 */
[----:B------:R-:W-:-:S05]  /*0a40*/  LOP3.LUT R7, RZ, R2, RZ, 0x33, !PT ;  /* 0x00000002ff077212 */ /* 0x000fca00078e33ff */
[----:B------:R-:W-:-:S05]  /*0a50*/  VIADD R7, R7, UR4 ;  /* 0x0000000407077c36 */ /* 0x000fca0008000000 */
[----:B------:R-:W-:-:S04]  /*0a60*/  LOP3.LUT R7, R7, 0xffff, RZ, 0xc0, !PT ;  /* 0x0000ffff07077812 */ /* 0x000fc800078ec0ff */
[C---:B------:R-:W-:Y:S02]  /*0a70*/  LOP3.LUT R8, R7.reuse, 0x7, RZ, 0xc0, !PT ;  /* 0x0000000707087812 */ /* 0x040fe400078ec0ff */
[----:B------:R-:W-:Y:S02]  /*0a80*/  LOP3.LUT R7, R7, 0x3, RZ, 0xc0, !PT ;  /* 0x0000000307077812 */ /* 0x000fe400078ec0ff */
[----:B------:R-:W-:Y:S02]  /*0a90*/  IADD3 R8, PT, PT, R8, -0x1, RZ ;  /* 0xffffffff08087810 */ /* 0x000fe40007ffe0ff */
[----:B------:R-:W-:Y:S02]  /*0aa0*/  ISETP.NE.AND P0, PT, R7, RZ, PT ;  /* 0x000000ff0700720c */ /* 0x000fe40003f05270 */
[----:B------:R-:W-:-:S13]  /*0ab0*/  ISETP.GE.U32.AND P1, PT, R8, 0x3, PT ;  /* 0x000000030800780c */ /* 0x000fda0003f26070 */
[----:B------:R-:W-:Y:S05]  /*0ac0*/  @!P1 BRA `(.L_x_4) ;  /* 0x0000000000609947 */ /* 0x000fea0003800000 */
[----:B------:R-:W0:Y:S02]  /*0ad0*/  LDC.64 R10, c[0x0][0x380] ;  /* 0x0000e000ff0a7b82 */ /* 0x000e240000000a00 */
[----:B0-----:R-:W-:-:S04]  /*0ae0*/  IMAD.WIDE R14, R13, 0x4, R10 ;  /* 0x000000040d0e7825 */ /* 0x001fc800078e020a */
[----:B------:R-:W-:Y:S02]  /*0af0*/  IMAD.WIDE.U32 R8, R6, 0x4, R10 ;  /* 0x0000000406087825 */ /* 0x000fe400078e000a */
[----:B-1----:R-:W2:Y:S04]  /*0b00*/  LDG.E R15, desc[UR6][R14.64] ;  /* 0x000000060e0f7981 */ /* 0x002ea8000c1e1900 */
[----:B------:R-:W2:Y:S04]  /*0b10*/  LDG.E R12, desc[UR6][R8.64] ;  /* 0x00000006080c7981 */ /* 0x000ea8000c1e1900 */
[----:B------:R-:W3:Y:S04]  /*0b20*/  LDG.E R16, desc[UR6][R8.64+0x4] ;  /* 0x0000040608107981 */ /* 0x000ee8000c1e1900 */
[----:B------:R-:W4:Y:S04]  /*0b30*/  LDG.E R18, desc[UR6][R8.64+0x8] ;  /* 0x0000080608127981 */ /* 0x000f28000c1e1900 */
[----:B------:R-:W5:Y:S01]  /*0b40*/  LDG.E R14, desc[UR6][R8.64+0xc] ;  /* 0x00000c06080e7981 */ /* 0x000f62000c1e1900 */
        /* <DEDUP_REMOVED lines=8> */
[----:B----4-:R-:W-:-:S13]  /*0bd0*/  ISETP.GE.AND P1, PT, R18, R17, PT ;  /* 0x000000111200720c */ /* 0x010fda0003f26270 */
[----:B------:R-:W-:-:S04]  /*0be0*/  @!P1 VIADD R19, R6, 0x2 ;  /* 0x0000000206139836 */ /* 0x000fc80000000000 */
[----:B------:R-:W-:-:S06]  /*0bf0*/  IMAD.WIDE R10, R19, 0x4, R10 ;  /* 0x00000004130a7825 */ /* 0x000fcc00078e020a */
[----:B------:R-:W5:Y:S02]  /*0c00*/  LDG.E R11, desc[UR6][R10.64] ;  /* 0x000000060a0b7981 */ /* 0x000f64000c1e1900 */
[----:B-----5:R-:W-:-:S13]  /*0c10*/  ISETP.GE.AND P1, PT, R14, R11, PT ;  /* 0x0000000b0e00720c */ /* 0x020fda0003f26270 */
[C---:B------:R-:W-:Y:S01]  /*0c20*/  @!P1 IADD3 R19, PT, PT, R6.reuse, 0x3, RZ ;  /* 0x0000000306139810 */ /* 0x040fe20007ffe0ff */
[----:B------:R-:W-:-:S04]  /*0c30*/  VIADD R6, R6, 0x4 ;  /* 0x0000000406067836 */ /* 0x000fc80000000000 */
[----:B------:R-:W-:-:S07]  /*0c40*/  IMAD.MOV.U32 R13, RZ, RZ, R19 ;  /* 0x000000ffff0d7224 */ /* 0x000fce00078e0013 */
.L_x_4:
[----:B------:R-:W-:Y:S05]  /*0c50*/  @!P0 BRA `(.L_x_2) ;  /* 0x0000000000508947 */ /* 0x000fea0003800000 */
[----:B------:R-:W0:Y:S02]  /*0c60*/  LDC.64 R10, c[0x0][0x380] ;  /* 0x0000e000ff0a7b82 */ /* 0x000e240000000a00 */
[----:B0-----:R-:W-:-:S04]  /*0c70*/  IMAD.WIDE R14, R13, 0x4, R10 ;  /* 0x000000040d0e7825 */ /* 0x001fc800078e020a */
[----:B------:R-:W-:Y:S02]  /*0c80*/  IMAD.WIDE.U32 R8, R6, 0x4, R10 ;  /* 0x0000000406087825 */ /* 0x000fe400078e000a */
[----:B-1----:R-:W2:Y:S04]  /*0c90*/  LDG.E R15, desc[UR6][R14.64] ;  /* 0x000000060e0f7981 */ /* 0x002ea8000c1e1900 */
[----:B------:R-:W2:Y:S01]  /*0ca0*/  LDG.E R12, desc[UR6][R8.64] ;  /* 0x00000006080c7981 */ /* 0x000ea2000c1e1900 */
[----:B------:R-:W-:Y:S02]  /*0cb0*/  ISETP.NE.AND P1, PT, R7, 0x1, PT ;  /* 0x000000010700780c */ /* 0x000fe40003f25270 */
[----:B--2---:R-:W-:-:S04]  /*0cc0*/  ISETP.GE.AND P0, PT, R12, R15, PT ;  /* 0x0000000f0c00720c */ /* 0x004fc80003f06270 */
[----:B------:R-:W-:-:S07]  /*0cd0*/  SEL R13, R6, R13, !P0 ;  /* 0x0000000d060d7207 */ /* 0x000fce0004000000 */
[----:B------:R-:W-:Y:S05]  /*0ce0*/  @!P1 BRA `(.L_x_2) ;  /* 0x00000000002c9947 */ /* 0x000fea0003800000 */
[----:B------:R-:W-:Y:S01]  /*0cf0*/  IMAD.WIDE R14, R13, 0x4, R10 ;  /* 0x000000040d0e7825 */ /* 0x000fe200078e020a */
[----:B------:R-:W2:Y:S05]  /*0d00*/  LDG.E R12, desc[UR6][R8.64+0x4] ;  /* 0x00000406080c7981 */ /* 0x000eaa000c1e1900 */
[----:B------:R-:W2:Y:S01]  /*0d10*/  LDG.E R15, desc[UR6][R14.64] ;  /* 0x000000060e0f7981 */ /* 0x000ea2000c1e1900 */
[----:B------:R-:W-:-:S13]  /*0d20*/  ISETP.NE.AND P0, PT, R7, 0x2, PT ;  /* 0x000000020700780c */ /* 0x000fda0003f05270 */
[----:B------:R-:W3:Y:S01]  /*0d30*/  @P0 LDG.E R7, desc[UR6][R8.64+0x8] ;  /* 0x0000080608070981 */ /* 0x000ee2000c1e1900 */
[----:B--2---:R-:W-:-:S13]  /*0d40*/  ISETP.GE.AND P1, PT, R12, R15, PT ;  /* 0x0000000f0c00720c */ /* 0x004fda0003f26270 */
[----:B------:R-:W-:-:S05]  /*0d50*/  @!P1 IADD3 R13, PT, PT, R6, 0x1, RZ ;  /* 0x00000001060d9810 */ /* 0x000fca0007ffe0ff */
[----:B------:R-:W-:-:S06]  /*0d60*/  @P0 IMAD.WIDE R10, R13, 0x4, R10 ;  /* 0x000000040d0a0825 */ /* 0x000fcc00078e020a */
[----:B------:R-:W3:Y:S02]  /*0d70*/  @P0 LDG.E R10, desc[UR6][R10.64] ;  /* 0x000000060a0a0981 */ /* 0x000ee4000c1e1900 */
[----:B---3--:R-:W-:-:S13]  /*0d80*/  ISETP.GE.OR P1, PT, R7, R10, !P0 ;  /* 0x0000000a0700720c */ /* 0x008fda0004726670 */
[----:B------:R-:W-:-:S07]  /*0d90*/  @!P1 VIADD R13, R6, 0x2 ;  /* 0x00000002060d9836 */ /* 0x000fce0000000000 */
.L_x_2:
[----:B------:R-:W-:-:S13]  /*0da0*/  ISETP.NE.AND P0, PT, R13, R3, PT ;  /* 0x000000030d00720c */ /* 0x000fda0003f05270 */
[----:B------:R-:W2:Y:S02]  /*0db0*/  @P0 LDC.64 R6, c[0x0][0x380] ;  /* 0x0000e000ff060b82 */ /* 0x000ea40000000a00 */
[----:B--2---:R-:W-:-:S04]  /*0dc0*/  @P0 IMAD.WIDE R8, R13, 0x4, R6 ;  /* 0x000000040d080825 */ /* 0x004fc800078e0206 */
[----:B------:R-:W-:Y:S01]  /*0dd0*/  @P0 IMAD.WIDE.U32 R6, R3, 0x4, R6 ;  /* 0x0000000403060825 */ /* 0x000fe200078e0006 */
[----:B-1----:R-:W2:Y:S04]  /*0de0*/  @P0 LDG.E R13, desc[UR6][R8.64] ;  /* 0x00000006080d0981 */ /* 0x002ea8000c1e1900 */
[----:B------:R-:W3:Y:S01]  /*0df0*/  @P0 LDG.E R11, desc[UR6][R6.64] ;  /* 0x00000006060b0981 */ /* 0x000ee2000c1e1900 */
[----:B------:R-:W-:Y:S01]  /*0e00*/  VIADD R4, R4, 0x1 ;  /* 0x0000000104047836 */ /* 0x000fe20000000000 */
[----:B------:R-:W-:Y:S01]  /*0e10*/  IADD3 R2, PT, PT, R2, 0x1, RZ ;  /* 0x0000000102027810 */ /* 0x000fe20007ffe0ff */
[----:B------:R-:W-:Y:S01]  /*0e20*/  IMAD.MOV.U32 R3, RZ, RZ, R5 ;  /* 0x000000ffff037224 */ /* 0x000fe200078e0005 */
[----:B--2---:R2:W-:Y:S04]  /*0e30*/  @P0 STG.E desc[UR6][R6.64], R13 ;  /* 0x0000000d06000986 */ /* 0x0045e8000c101906 */
[----:B---3--:R2:W-:Y:S01]  /*0e40*/  @P0 STG.E desc[UR6][R8.64], R11 ;  /* 0x0000000b08000986 */ /* 0x0085e2000c101906 */
[----:B------:R-:W-:-:S13]  /*0e50*/  ISETP.NE.AND P0, PT, R5, R0, PT ;  /* 0x000000000500720c */ /* 0x000fda0003f05270 */
[----:B--2---:R-:W-:Y:S05]  /*0e60*/  @P0 BRA `(.L_x_5) ;  /* 0xfffffff000900947 */ /* 0x004fea000383ffff */
[----:B0-----:R-:W-:Y:S05]  /*0e70*/  EXIT ;  /* 0x000000000000794d */ /* 0x001fea0003800000 */
.L_x_6:
[----:B------:R-:W-:-:S00]  /*0e80*/  BRA `(.L_x_6) ;  /* 0xfffffffc00fc7947 */ /* 0x000fc0000383ffff */
[----:B------:R-:W-:-:S00]  /*0e90*/  NOP ;  /* 0x0000000000007918 */ /* 0x000fc00000000000 */
        /* <DEDUP_REMOVED lines=14> */
.L_x_7:


//--------------------- .nv.shared.reserved.0     --------------------------
	.section	.nv.shared.reserved.0,"aw",@nobits
	.weak		__nv_reservedSMEM_offset_0_alias
	.size		__nv_reservedSMEM_offset_0_alias, 0, 64
	.other		__nv_reservedSMEM_offset_0_alias,@"STO_CUDA_RESERVED_SHARED STV_DEFAULT"
__nv_reservedSMEM_offset_0_alias:
	.zero		0
	.zero		64


//--------------------- .nv.constant0._Z13selectionSortPii --------------------------
	.section	.nv.constant0._Z13selectionSortPii,"a",@progbits
	.sectionflags	@""
	.align	4
.nv.constant0._Z13selectionSortPii:
	.zero		908


//--------------------- SYMBOLS --------------------------

	.type		.nv.reservedSmem.offset0,@object
	.size		.nv.reservedSmem.offset0,0x4
